//
// Generated by NVIDIA NVVM Compiler
//
// Compiler Build ID: CL-36424714
// Cuda compilation tools, release 13.0, V13.0.88
// Based on NVVM 20.0.0
//

.version 9.0
.target sm_100
.address_size 64

	// .globl	_Z24oddEvenTranspositionSortPiii

.visible .entry _Z24oddEvenTranspositionSortPiii(
	.param .u64 .ptr .align 1 _Z24oddEvenTranspositionSortPiii_param_0,
	.param .u32 _Z24oddEvenTranspositionSortPiii_param_1,
	.param .u32 _Z24oddEvenTranspositionSortPiii_param_2
)
{
	.reg .pred 	%p<9>;
	.reg .b32 	%r<17>;
	.reg .b64 	%rd<7>;

	ld.param.u64 	%rd4, [_Z24oddEvenTranspositionSortPiii_param_0];
	ld.param.u32 	%r7, [_Z24oddEvenTranspositionSortPiii_param_1];
	ld.param.u32 	%r8, [_Z24oddEvenTranspositionSortPiii_param_2];
	cvta.to.global.u64 	%rd1, %rd4;
	mov.u32 	%r9, %tid.x;
	mov.u32 	%r10, %ctaid.x;
	mov.u32 	%r11, %ntid.x;
	mad.lo.s32 	%r12, %r10, %r11, %r9;
	and.b32  	%r13, %r12, -2147483647;
	setp.ne.s32 	%p1, %r13, 1;
	mul.lo.s32 	%r14, %r8, %r7;
	add.s32 	%r2, %r14, -1;
	setp.ge.s32 	%p2, %r12, %r2;
	or.pred  	%p3, %p1, %p2;
	@%p3 bra 	$L__BB0_3;
	mul.wide.u32 	%rd5, %r12, 4;
	add.s64 	%rd2, %rd1, %rd5;
	ld.global.u32 	%r3, [%rd2];
	ld.global.u32 	%r4, [%rd2+4];
	setp.le.s32 	%p4, %r3, %r4;
	@%p4 bra 	$L__BB0_3;
	st.global.u32 	[%rd2], %r4;
	st.global.u32 	[%rd2+4], %r3;
$L__BB0_3:
	setp.ge.s32 	%p5, %r12, %r2;
	bar.sync 	0;
	and.b32  	%r16, %r12, 1;
	setp.eq.b32 	%p6, %r16, 1;
	or.pred  	%p7, %p6, %p5;
	@%p7 bra 	$L__BB0_6;
	mul.wide.s32 	%rd6, %r12, 4;
	add.s64 	%rd3, %rd1, %rd6;
	ld.global.u32 	%r5, [%rd3];
	ld.global.u32 	%r6, [%rd3+4];
	setp.le.s32 	%p8, %r5, %r6;
	@%p8 bra 	$L__BB0_6;
	st.global.u32 	[%rd3], %r6;
	st.global.u32 	[%rd3+4], %r5;
$L__BB0_6:
	ret;

}


// ===== COMPILED SASS (sm_100) =====

	.target	sm_100

	.elftype	@"ET_EXEC"


//--------------------- .note.nv.tkinfo           --------------------------
	.section	.note.nv.tkinfo,"",@"SHT_NOTE"
	.sectionflags	@"SHF_NOTE_NV_TKINFO"
	.tkinfo
        /*0018*/ 	.word	0x00000002
        /*0030*/ 	.string	""
        /*0030*/ 	.string	"ptxas"
        /*0030*/ 	.string	"Cuda compilation tools, release 13.0, V13.0.88"
        /*0030*/ 	.string	"Build cuda_13.0.r13.0/compiler.36424714_0"
        /*0030*/ 	.string	"-arch sm_100 -m 64 "



//--------------------- .note.nv.cuinfo           --------------------------
	.section	.note.nv.cuinfo,"",@"SHT_NOTE"
	.sectionflags	@"SHF_NOTE_NV_CUINFO"
        /*0018*/ 	.short	0x0002
        /*001a*/ 	.short	0x0064
        /*001c*/ 	.short	0x0082
	.zero		2


//--------------------- .nv.info                  --------------------------
	.section	.nv.info,"",@"SHT_CUDA_INFO"
	.align	4


	//----- nvinfo : EIATTR_REGCOUNT
	.align		4
        /*0000*/ 	.byte	0x04, 0x2f
        /*0002*/ 	.short	(.L_1 - .L_0)
	.align		4
.L_0:
        /*0004*/ 	.word	index@(_Z24oddEvenTranspositionSortPiii)
        /*0008*/ 	.word	0x0000000a


	//----- nvinfo : EIATTR_FRAME_SIZE
	.align		4
.L_1:
        /*000c*/ 	.byte	0x04, 0x11
        /*000e*/ 	.short	(.L_3 - .L_2)
	.align		4
.L_2:
        /*0010*/ 	.word	index@(_Z24oddEvenTranspositionSortPiii)
        /*0014*/ 	.word	0x00000000


	//----- nvinfo : EIATTR_MIN_STACK_SIZE
	.align		4
.L_3:
        /*0018*/ 	.byte	0x04, 0x12
        /*001a*/ 	.short	(.L_5 - .L_4)
	.align		4
.L_4:
        /*001c*/ 	.word	index@(_Z24oddEvenTranspositionSortPiii)
        /*0020*/ 	.word	0x00000000
.L_5:


//--------------------- .nv.compat                --------------------------
	.section	.nv.compat,"",@"SHT_CUDA_COMPAT_INFO"
	.align	4
        /*0000*/ 	.byte	0x02, 0x09, 0x00, 0x00, 0x02, 0x02, 0x01, 0x00, 0x02, 0x05, 0x05, 0x00, 0x03, 0x07, 0x01, 0x01
        /*0010*/ 	.byte	0x02, 0x03, 0x00, 0x00, 0x02, 0x06, 0x01, 0x00, 0x04, 0x0b, 0x08, 0x00, 0x09, 0x00, 0x00, 0x00
        /*0020*/ 	.byte	0x00, 0x00, 0x00, 0x00


//--------------------- .nv.info._Z24oddEvenTranspositionSortPiii --------------------------
	.section	.nv.info._Z24oddEvenTranspositionSortPiii,"",@"SHT_CUDA_INFO"
	.sectionflags	@""
	.align	4


	//----- nvinfo : EIATTR_CUDA_API_VERSION
	.align		4
        /*0000*/ 	.byte	0x04, 0x37
        /*0002*/ 	.short	(.L_7 - .L_6)
.L_6:
        /*0004*/ 	.word	0x00000082


	//----- nvinfo : EIATTR_KPARAM_INFO
	.align		4
.L_7:
        /*0008*/ 	.byte	0x04, 0x17
        /*000a*/ 	.short	(.L_9 - .L_8)
.L_8:
        /*000c*/ 	.word	0x00000000
        /*0010*/ 	.short	0x0002
        /*0012*/ 	.short	0x000c
        /*0014*/ 	.byte	0x00, 0xf0, 0x11, 0x00


	//----- nvinfo : EIATTR_KPARAM_INFO
	.align		4
.L_9:
        /*0018*/ 	.byte	0x04, 0x17
        /*001a*/ 	.short	(.L_11 - .L_10)
.L_10:
        /*001c*/ 	.word	0x00000000
        /*0020*/ 	.short	0x0001
        /*0022*/ 	.short	0x0008
        /*0024*/ 	.byte	0x00, 0xf0, 0x11, 0x00


	//----- nvinfo : EIATTR_KPARAM_INFO
	.align		4
.L_11:
        /*0028*/ 	.byte	0x04, 0x17
        /*002a*/ 	.short	(.L_13 - .L_12)
.L_12:
        /*002c*/ 	.word	0x00000000
        /*0030*/ 	.short	0x0000
        /*0032*/ 	.short	0x0000
        /*0034*/ 	.byte	0x00, 0xf5, 0x21, 0x00


	//----- nvinfo : EIATTR_SPARSE_MMA_MASK
	.align		4
.L_13:
        /*0038*/ 	.byte	0x03, 0x50
        /*003a*/ 	.short	0x0000


	//----- nvinfo : EIATTR_MAXREG_COUNT
	.align		4
        /*003c*/ 	.byte	0x03, 0x1b
        /*003e*/ 	.short	0x00ff


	//----- nvinfo : EIATTR_NUM_BARRIERS
	.align		4
        /*0040*/ 	.byte	0x02, 0x4c
        /*0042*/ 	.byte	0x01
	.zero		1


	//----- nvinfo : EIATTR_MERCURY_ISA_VERSION
	.align		4
        /*0044*/ 	.byte	0x03, 0x5f
        /*0046*/ 	.short	0x0101


	//----- nvinfo : EIATTR_VRC_CTA_INIT_COUNT
	.align		4
        /*0048*/ 	.byte	0x02, 0x4a
	.zero		1
	.zero		1


	//----- nvinfo : EIATTR_EXIT_INSTR_OFFSETS
	.align		4
        /*004c*/ 	.byte	0x04, 0x1c
        /*004e*/ 	.short	(.L_15 - .L_14)


	//   ....[0]....
.L_14:
        /*0050*/ 	.word	0x00000180


	//   ....[1]....
        /*0054*/ 	.word	0x000001e0


	//   ....[2]....
        /*0058*/ 	.word	0x00000210


	//----- nvinfo : EIATTR_CRS_STACK_SIZE
	.align		4
.L_15:
        /*005c*/ 	.byte	0x04, 0x1e
        /*005e*/ 	.short	(.L_17 - .L_16)
.L_16:
        /*0060*/ 	.word	0x00000000


	//----- nvinfo : EIATTR_CBANK_PARAM_SIZE
	.align		4
.L_17:
        /*0064*/ 	.byte	0x03, 0x19
        /*0066*/ 	.short	0x0010


	//----- nvinfo : EIATTR_PARAM_CBANK
	.align		4
        /*0068*/ 	.byte	0x04, 0x0a
        /*006a*/ 	.short	(.L_19 - .L_18)
	.align		4
.L_18:
        /*006c*/ 	.word	index@(.nv.constant0._Z24oddEvenTranspositionSortPiii)
        /*0070*/ 	.short	0x0380
        /*0072*/ 	.short	0x0010


	//----- nvinfo : EIATTR_SW_WAR
	.align		4
.L_19:
        /*0074*/ 	.byte	0x04, 0x36
        /*0076*/ 	.short	(.L_21 - .L_20)
.L_20:
        /*0078*/ 	.word	0x00000008
.L_21:


//--------------------- .nv.callgraph             --------------------------
	.section	.nv.callgraph,"",@"SHT_CUDA_CALLGRAPH"
	.align	4
	.sectionentsize	8
	.align		4
        /*0000*/ 	.word	0x00000000
	.align		4
        /*0004*/ 	.word	0xffffffff
	.align		4
        /*0008*/ 	.word	0x00000000
	.align		4
        /*000c*/ 	.word	0xfffffffe
	.align		4
        /*0010*/ 	.word	0x00000000
	.align		4
        /*0014*/ 	.word	0xfffffffd
	.align		4
        /*0018*/ 	.word	0x00000000
	.align		4
        /*001c*/ 	.word	0xfffffffc


//--------------------- .text._Z24oddEvenTranspositionSortPiii --------------------------
	.section	.text._Z24oddEvenTranspositionSortPiii,"ax",@progbits
	.align	128
        .global         _Z24oddEvenTranspositionSortPiii
        .type           _Z24oddEvenTranspositionSortPiii,@function
        .size           _Z24oddEvenTranspositionSortPiii,(.L_x_3 - _Z24oddEvenTranspositionSortPiii)
        .other          _Z24oddEvenTranspositionSortPiii,@"STO_CUDA_ENTRY STV_DEFAULT"
_Z24oddEvenTranspositionSortPiii:
.text._Z24oddEvenTranspositionSortPiii:
[----:B------:R-:W-:Y:S01]  /*0000*/  LDC R1, c[0x0][0x37c] ;  /* 0x0000df00ff017b82 */ /* 0x000fe20000000800 */
[----:B------:R-:W0:Y:S07]  /*0010*/  S2R R5, SR_TID.X ;  /* 0x0000000000057919 */ /* 0x000e2e0000002100 */
[----:B------:R-:W0:Y:S01]  /*0020*/  S2UR UR6, SR_CTAID.X ;  /* 0x00000000000679c3 */ /* 0x000e220000002500 */
[----:B------:R-:W1:Y:S01]  /*0030*/  LDCU.64 UR4, c[0x0][0x388] ;  /* 0x00007100ff0477ac */ /* 0x000e620008000a00 */
[----:B------:R-:W-:Y:S06]  /*0040*/  BSSY.RECONVERGENT B0, `(.L_x_0) ;  /* 0x0000012000007945 */ /* 0x000fec0003800200 */
[----:B------:R-:W0:Y:S01]  /*0050*/  LDC R0, c[0x0][0x360] ;  /* 0x0000d800ff007b82 */ /* 0x000e220000000800 */
[----:B-1----:R-:W-:Y:S01]  /*0060*/  UIMAD UR4, UR5, UR4, -0x1 ;  /* 0xffffffff050474a4 */ /* 0x002fe2000f8e0204 */
[----:B0-----:R-:W-:-:S05]  /*0070*/  IMAD R5, R0, UR6, R5 ;  /* 0x0000000600057c24 */ /* 0x001fca000f8e0205 */
[----:B------:R-:W-:-:S05]  /*0080*/  ISETP.GE.AND P0, PT, R5, UR4, PT ;  /* 0x0000000405007c0c */ /* 0x000fca000bf06270 */
[----:B------:R-:W0:Y:S01]  /*0090*/  LDCU.64 UR4, c[0x0][0x358] ;  /* 0x00006b00ff0477ac */ /* 0x000e220008000a00 */
[C---:B------:R-:W-:Y:S02]  /*00a0*/  LOP3.LUT R0, R5.reuse, 0x80000001, RZ, 0xc0, !PT ;  /* 0x8000000105007812 */ /* 0x040fe400078ec0ff */
[----:B------:R-:W-:Y:S02]  /*00b0*/  LOP3.LUT R2, R5, 0x1, RZ, 0xc0, !PT ;  /* 0x0000000105027812 */ /* 0x000fe400078ec0ff */
[----:B------:R-:W-:Y:S02]  /*00c0*/  ISETP.NE.OR P1, PT, R0, 0x1, P0 ;  /* 0x000000010000780c */ /* 0x000fe40000725670 */
[----:B------:R-:W-:-:S11]  /*00d0*/  ISETP.EQ.U32.OR P0, PT, R2, 0x1, P0 ;  /* 0x000000010200780c */ /* 0x000fd60000702470 */
[----:B0-----:R-:W-:Y:S05]  /*00e0*/  @P1 BRA `(.L_x_1) ;  /* 0x00000000001c1947 */ /* 0x001fea0003800000 */
[----:B------:R-:W0:Y:S02]  /*00f0*/  LDC.64 R2, c[0x0][0x380] ;  /* 0x0000e000ff027b82 */ /* 0x000e240000000a00 */
[----:B0-----:R-:W-:-:S05]  /*0100*/  IMAD.WIDE.U32 R2, R5, 0x4, R2 ;  /* 0x0000000405027825 */ /* 0x001fca00078e0002 */
[----:B------:R-:W2:Y:S04]  /*0110*/  LDG.E R7, desc[UR4][R2.64] ;  /* 0x0000000402077981 */ /* 0x000ea8000c1e1900 */
[----:B------:R-:W2:Y:S02]  /*0120*/  LDG.E R0, desc[UR4][R2.64+0x4] ;  /* 0x0000040402007981 */ /* 0x000ea4000c1e1900 */
[----:B--2---:R-:W-:-:S13]  /*0130*/  ISETP.GT.AND P1, PT, R7, R0, PT ;  /* 0x000000000700720c */ /* 0x004fda0003f24270 */
[----:B------:R0:W-:Y:S04]  /*0140*/  @P1 STG.E desc[UR4][R2.64], R0 ;  /* 0x0000000002001986 */ /* 0x0001e8000c101904 */
[----:B------:R0:W-:Y:S02]  /*0150*/  @P1 STG.E desc[UR4][R2.64+0x4], R7 ;  /* 0x0000040702001986 */ /* 0x0001e4000c101904 */
.L_x_1:
[----:B------:R-:W-:Y:S05]  /*0160*/  BSYNC.RECONVERGENT B0 ;  /* 0x0000000000007941 */ /* 0x000fea0003800200 */
.L_x_0:
[----:B------:R-:W-:Y:S06]  /*0170*/  BAR.SYNC.DEFER_BLOCKING 0x0 ;  /* 0x0000000000007b1d */ /* 0x000fec0000010000 */
[----:B------:R-:W-:Y:S05]  /*0180*/  @P0 EXIT ;  /* 0x000000000000094d */ /* 0x000fea0003800000 */
[----:B0-----:R-:W0:Y:S02]  /*0190*/  LDC.64 R2, c[0x0][0x380] ;  /* 0x0000e000ff027b82 */ /* 0x001e240000000a00 */
[----:B0-----:R-:W-:-:S05]  /*01a0*/  IMAD.WIDE R2, R5, 0x4, R2 ;  /* 0x0000000405027825 */ /* 0x001fca00078e0202 */
[----:B------:R-:W2:Y:S04]  /*01b0*/  LDG.E R5, desc[UR4][R2.64] ;  /* 0x0000000402057981 */ /* 0x000ea8000c1e1900 */
[----:B------:R-:W2:Y:S02]  /*01c0*/  LDG.E R0, desc[UR4][R2.64+0x4] ;  /* 0x0000040402007981 */ /* 0x000ea4000c1e1900 */
[----:B--2---:R-:W-:-:S13]  /*01d0*/  ISETP.GT.AND P0, PT, R5, R0, PT ;  /* 0x000000000500720c */ /* 0x004fda0003f04270 */
[----:B------:R-:W-:Y:S05]  /*01e0*/  @!P0 EXIT ;  /* 0x000000000000894d */ /* 0x000fea0003800000 */
[----:B------:R-:W-:Y:S04]  /*01f0*/  STG.E desc[UR4][R2.64], R0 ;  /* 0x0000000002007986 */ /* 0x000fe8000c101904 */
[----:B------:R-:W-:Y:S01]  /*0200*/  STG.E desc[UR4][R2.64+0x4], R5 ;  /* 0x0000040502007986 */ /* 0x000fe2000c101904 */
[----:B------:R-:W-:Y:S05]  /*0210*/  EXIT ;  /* 0x000000000000794d */ /* 0x000fea0003800000 */
.L_x_2:
[----:B------:R-:W-:-:S00]  /*0220*/  BRA `(.L_x_2) ;  /* 0xfffffffc00fc7947 */ /* 0x000fc0000383ffff */
[----:B------:R-:W-:-:S00]  /*0230*/  NOP ;  /* 0x0000000000007918 */ /* 0x000fc00000000000 */
        /* <DEDUP_REMOVED lines=12> */
.L_x_3:


//--------------------- .nv.shared.reserved.0     --------------------------
	.section	.nv.shared.reserved.0,"aw",@nobits
	.weak		__nv_reservedSMEM_offset_0_alias
	.size		__nv_reservedSMEM_offset_0_alias, 0, 64
	.other		__nv_reservedSMEM_offset_0_alias,@"STO_CUDA_RESERVED_SHARED STV_DEFAULT"
__nv_reservedSMEM_offset_0_alias:
	.zero		0
	.zero		64


//--------------------- .nv.constant0._Z24oddEvenTranspositionSortPiii --------------------------
	.section	.nv.constant0._Z24oddEvenTranspositionSortPiii,"a",@progbits
	.sectionflags	@""
	.align	4
.nv.constant0._Z24oddEvenTranspositionSortPiii:
	.zero		912


//--------------------- SYMBOLS --------------------------

	.type		.nv.reservedSmem.offset0,@object
	.size		.nv.reservedSmem.offset0,0x4
